//
// Generated by NVIDIA NVVM Compiler
//
// Compiler Build ID: CL-36424714
// Cuda compilation tools, release 13.0, V13.0.88
// Based on NVVM 20.0.0
//

.version 9.0
.target sm_100
.address_size 64

	// .globl	_Z8kreduce1PjS_i

.visible .entry _Z8kreduce1PjS_i(
	.param .u64 .ptr .align 1 _Z8kreduce1PjS_i_param_0,
	.param .u64 .ptr .align 1 _Z8kreduce1PjS_i_param_1,
	.param .u32 _Z8kreduce1PjS_i_param_2
)
{
	.reg .pred 	%p<8>;
	.reg .b32 	%r<18>;
	.reg .b64 	%rd<13>;

	ld.param.u64 	%rd4, [_Z8kreduce1PjS_i_param_0];
	ld.param.u64 	%rd3, [_Z8kreduce1PjS_i_param_1];
	ld.param.u32 	%r6, [_Z8kreduce1PjS_i_param_2];
	cvta.to.global.u64 	%rd5, %rd4;
	mov.u32 	%r1, %ctaid.x;
	shl.b32 	%r7, %r1, 10;
	mov.u32 	%r8, %nctaid.x;
	add.s32 	%r9, %r8, -1;
	setp.eq.s32 	%p1, %r1, %r9;
	sub.s32 	%r10, %r6, %r7;
	selp.b32 	%r2, %r10, 1024, %p1;
	mul.wide.u32 	%rd6, %r7, 4;
	add.s64 	%rd1, %rd5, %rd6;
	mov.u32 	%r3, %tid.x;
	setp.lt.s32 	%p2, %r2, 2;
	@%p2 bra 	$L__BB0_5;
	mul.wide.u32 	%rd7, %r3, 4;
	add.s64 	%rd2, %rd1, %rd7;
	mov.u32 	%r17, %r2;
$L__BB0_2:
	shr.u32 	%r5, %r17, 1;
	setp.ge.u32 	%p3, %r3, %r5;
	add.s32 	%r12, %r5, %r3;
	setp.ge.s32 	%p4, %r12, %r2;
	or.pred  	%p5, %p3, %p4;
	@%p5 bra 	$L__BB0_4;
	mul.wide.u32 	%rd8, %r5, 4;
	add.s64 	%rd9, %rd2, %rd8;
	ld.global.u32 	%r13, [%rd9];
	ld.global.u32 	%r14, [%rd2];
	add.s32 	%r15, %r14, %r13;
	st.global.u32 	[%rd2], %r15;
$L__BB0_4:
	bar.sync 	0;
	setp.gt.u32 	%p6, %r17, 3;
	mov.u32 	%r17, %r5;
	@%p6 bra 	$L__BB0_2;
$L__BB0_5:
	setp.ne.s32 	%p7, %r3, 0;
	@%p7 bra 	$L__BB0_7;
	ld.global.u32 	%r16, [%rd1];
	cvta.to.global.u64 	%rd10, %rd3;
	mul.wide.u32 	%rd11, %r1, 4;
	add.s64 	%rd12, %rd10, %rd11;
	st.global.u32 	[%rd12], %r16;
$L__BB0_7:
	ret;

}
	// .globl	_Z8kreduce2Pji
.visible .entry _Z8kreduce2Pji(
	.param .u64 .ptr .align 1 _Z8kreduce2Pji_param_0,
	.param .u32 _Z8kreduce2Pji_param_1
)
{
	.reg .pred 	%p<6>;
	.reg .b32 	%r<11>;
	.reg .b64 	%rd<7>;

	ld.param.u64 	%rd2, [_Z8kreduce2Pji_param_0];
	ld.param.u32 	%r4, [_Z8kreduce2Pji_param_1];
	mov.u32 	%r1, %tid.x;
	setp.lt.s32 	%p1, %r4, 2;
	@%p1 bra 	$L__BB1_5;
	cvta.to.global.u64 	%rd3, %rd2;
	mul.wide.u32 	%rd4, %r1, 4;
	add.s64 	%rd1, %rd3, %rd4;
	mov.u32 	%r10, %r4;
$L__BB1_2:
	shr.u32 	%r3, %r10, 1;
	setp.ge.u32 	%p2, %r1, %r3;
	add.s32 	%r6, %r3, %r1;
	setp.ge.s32 	%p3, %r6, %r4;
	or.pred  	%p4, %p2, %p3;
	@%p4 bra 	$L__BB1_4;
	mul.wide.u32 	%rd5, %r3, 4;
	add.s64 	%rd6, %rd1, %rd5;
	ld.global.u32 	%r7, [%rd6];
	ld.global.u32 	%r8, [%rd1];
	add.s32 	%r9, %r8, %r7;
	st.global.u32 	[%rd1], %r9;
$L__BB1_4:
	bar.sync 	0;
	setp.gt.u32 	%p5, %r10, 3;
	mov.u32 	%r10, %r3;
	@%p5 bra 	$L__BB1_2;
$L__BB1_5:
	ret;

}


// ===== COMPILED SASS (sm_100) =====

	.target	sm_100

	.elftype	@"ET_EXEC"


//--------------------- .note.nv.tkinfo           --------------------------
	.section	.note.nv.tkinfo,"",@"SHT_NOTE"
	.sectionflags	@"SHF_NOTE_NV_TKINFO"
	.tkinfo
        /*0018*/ 	.word	0x00000002
        /*0030*/ 	.string	""
        /*0030*/ 	.string	"ptxas"
        /*0030*/ 	.string	"Cuda compilation tools, release 13.0, V13.0.88"
        /*0030*/ 	.string	"Build cuda_13.0.r13.0/compiler.36424714_0"
        /*0030*/ 	.string	"-arch sm_100 -m 64 "



//--------------------- .note.nv.cuinfo           --------------------------
	.section	.note.nv.cuinfo,"",@"SHT_NOTE"
	.sectionflags	@"SHF_NOTE_NV_CUINFO"
        /*0018*/ 	.short	0x0002
        /*001a*/ 	.short	0x0064
        /*001c*/ 	.short	0x0082
	.zero		2


//--------------------- .nv.info                  --------------------------
	.section	.nv.info,"",@"SHT_CUDA_INFO"
	.align	4


	//----- nvinfo : EIATTR_REGCOUNT
	.align		4
        /*0000*/ 	.byte	0x04, 0x2f
        /*0002*/ 	.short	(.L_1 - .L_0)
	.align		4
.L_0:
        /*0004*/ 	.word	index@(_Z8kreduce1PjS_i)
        /*0008*/ 	.word	0x00000010


	//----- nvinfo : EIATTR_FRAME_SIZE
	.align		4
.L_1:
        /*000c*/ 	.byte	0x04, 0x11
        /*000e*/ 	.short	(.L_3 - .L_2)
	.align		4
.L_2:
        /*0010*/ 	.word	index@(_Z8kreduce1PjS_i)
        /*0014*/ 	.word	0x00000000


	//----- nvinfo : EIATTR_REGCOUNT
	.align		4
.L_3:
        /*0018*/ 	.byte	0x04, 0x2f
        /*001a*/ 	.short	(.L_5 - .L_4)
	.align		4
.L_4:
        /*001c*/ 	.word	index@(_Z8kreduce2Pji)
        /*0020*/ 	.word	0x0000000c


	//----- nvinfo : EIATTR_FRAME_SIZE
	.align		4
.L_5:
        /*0024*/ 	.byte	0x04, 0x11
        /*0026*/ 	.short	(.L_7 - .L_6)
	.align		4
.L_6:
        /*0028*/ 	.word	index@(_Z8kreduce2Pji)
        /*002c*/ 	.word	0x00000000


	//----- nvinfo : EIATTR_MIN_STACK_SIZE
	.align		4
.L_7:
        /*0030*/ 	.byte	0x04, 0x12
        /*0032*/ 	.short	(.L_9 - .L_8)
	.align		4
.L_8:
        /*0034*/ 	.word	index@(_Z8kreduce2Pji)
        /*0038*/ 	.word	0x00000000


	//----- nvinfo : EIATTR_MIN_STACK_SIZE
	.align		4
.L_9:
        /*003c*/ 	.byte	0x04, 0x12
        /*003e*/ 	.short	(.L_11 - .L_10)
	.align		4
.L_10:
        /*0040*/ 	.word	index@(_Z8kreduce1PjS_i)
        /*0044*/ 	.word	0x00000000
.L_11:


//--------------------- .nv.compat                --------------------------
	.section	.nv.compat,"",@"SHT_CUDA_COMPAT_INFO"
	.align	4
        /*0000*/ 	.byte	0x02, 0x09, 0x00, 0x00, 0x02, 0x02, 0x01, 0x00, 0x02, 0x05, 0x05, 0x00, 0x03, 0x07, 0x01, 0x01
        /*0010*/ 	.byte	0x02, 0x03, 0x00, 0x00, 0x02, 0x06, 0x01, 0x00, 0x04, 0x0b, 0x08, 0x00, 0x09, 0x00, 0x00, 0x00
        /*0020*/ 	.byte	0x00, 0x00, 0x00, 0x00


//--------------------- .nv.info._Z8kreduce2Pji   --------------------------
	.section	.nv.info._Z8kreduce2Pji,"",@"SHT_CUDA_INFO"
	.sectionflags	@""
	.align	4


	//----- nvinfo : EIATTR_CUDA_API_VERSION
	.align		4
        /*0000*/ 	.byte	0x04, 0x37
        /*0002*/ 	.short	(.L_13 - .L_12)
.L_12:
        /*0004*/ 	.word	0x00000082


	//----- nvinfo : EIATTR_KPARAM_INFO
	.align		4
.L_13:
        /*0008*/ 	.byte	0x04, 0x17
        /*000a*/ 	.short	(.L_15 - .L_14)
.L_14:
        /*000c*/ 	.word	0x00000000
        /*0010*/ 	.short	0x0001
        /*0012*/ 	.short	0x0008
        /*0014*/ 	.byte	0x00, 0xf0, 0x11, 0x00


	//----- nvinfo : EIATTR_KPARAM_INFO
	.align		4
.L_15:
        /*0018*/ 	.byte	0x04, 0x17
        /*001a*/ 	.short	(.L_17 - .L_16)
.L_16:
        /*001c*/ 	.word	0x00000000
        /*0020*/ 	.short	0x0000
        /*0022*/ 	.short	0x0000
        /*0024*/ 	.byte	0x00, 0xf5, 0x21, 0x00


	//----- nvinfo : EIATTR_SPARSE_MMA_MASK
	.align		4
.L_17:
        /*0028*/ 	.byte	0x03, 0x50
        /*002a*/ 	.short	0x0000


	//----- nvinfo : EIATTR_MAXREG_COUNT
	.align		4
        /*002c*/ 	.byte	0x03, 0x1b
        /*002e*/ 	.short	0x00ff


	//----- nvinfo : EIATTR_NUM_BARRIERS
	.align		4
        /*0030*/ 	.byte	0x02, 0x4c
        /*0032*/ 	.byte	0x01
	.zero		1


	//----- nvinfo : EIATTR_MERCURY_ISA_VERSION
	.align		4
        /*0034*/ 	.byte	0x03, 0x5f
        /*0036*/ 	.short	0x0101


	//----- nvinfo : EIATTR_VRC_CTA_INIT_COUNT
	.align		4
        /*0038*/ 	.byte	0x02, 0x4a
	.zero		1
	.zero		1


	//----- nvinfo : EIATTR_EXIT_INSTR_OFFSETS
	.align		4
        /*003c*/ 	.byte	0x04, 0x1c
        /*003e*/ 	.short	(.L_19 - .L_18)


	//   ....[0]....
.L_18:
        /*0040*/ 	.word	0x00000030


	//   ....[1]....
        /*0044*/ 	.word	0x000001b0


	//----- nvinfo : EIATTR_CRS_STACK_SIZE
	.align		4
.L_19:
        /*0048*/ 	.byte	0x04, 0x1e
        /*004a*/ 	.short	(.L_21 - .L_20)
.L_20:
        /*004c*/ 	.word	0x00000000


	//----- nvinfo : EIATTR_CBANK_PARAM_SIZE
	.align		4
.L_21:
        /*0050*/ 	.byte	0x03, 0x19
        /*0052*/ 	.short	0x000c


	//----- nvinfo : EIATTR_PARAM_CBANK
	.align		4
        /*0054*/ 	.byte	0x04, 0x0a
        /*0056*/ 	.short	(.L_23 - .L_22)
	.align		4
.L_22:
        /*0058*/ 	.word	index@(.nv.constant0._Z8kreduce2Pji)
        /*005c*/ 	.short	0x0380
        /*005e*/ 	.short	0x000c


	//----- nvinfo : EIATTR_SW_WAR
	.align		4
.L_23:
        /*0060*/ 	.byte	0x04, 0x36
        /*0062*/ 	.short	(.L_25 - .L_24)
.L_24:
        /*0064*/ 	.word	0x00000008
.L_25:


//--------------------- .nv.info._Z8kreduce1PjS_i --------------------------
	.section	.nv.info._Z8kreduce1PjS_i,"",@"SHT_CUDA_INFO"
	.sectionflags	@""
	.align	4


	//----- nvinfo : EIATTR_CUDA_API_VERSION
	.align		4
        /*0000*/ 	.byte	0x04, 0x37
        /*0002*/ 	.short	(.L_27 - .L_26)
.L_26:
        /*0004*/ 	.word	0x00000082


	//----- nvinfo : EIATTR_KPARAM_INFO
	.align		4
.L_27:
        /*0008*/ 	.byte	0x04, 0x17
        /*000a*/ 	.short	(.L_29 - .L_28)
.L_28:
        /*000c*/ 	.word	0x00000000
        /*0010*/ 	.short	0x0002
        /*0012*/ 	.short	0x0010
        /*0014*/ 	.byte	0x00, 0xf0, 0x11, 0x00


	//----- nvinfo : EIATTR_KPARAM_INFO
	.align		4
.L_29:
        /*0018*/ 	.byte	0x04, 0x17
        /*001a*/ 	.short	(.L_31 - .L_30)
.L_30:
        /*001c*/ 	.word	0x00000000
        /*0020*/ 	.short	0x0001
        /*0022*/ 	.short	0x0008
        /*0024*/ 	.byte	0x00, 0xf5, 0x21, 0x00


	//----- nvinfo : EIATTR_KPARAM_INFO
	.align		4
.L_31:
        /*0028*/ 	.byte	0x04, 0x17
        /*002a*/ 	.short	(.L_33 - .L_32)
.L_32:
        /*002c*/ 	.word	0x00000000
        /*0030*/ 	.short	0x0000
        /*0032*/ 	.short	0x0000
        /*0034*/ 	.byte	0x00, 0xf5, 0x21, 0x00


	//----- nvinfo : EIATTR_SPARSE_MMA_MASK
	.align		4
.L_33:
        /*0038*/ 	.byte	0x03, 0x50
        /*003a*/ 	.short	0x0000


	//----- nvinfo : EIATTR_MAXREG_COUNT
	.align		4
        /*003c*/ 	.byte	0x03, 0x1b
        /*003e*/ 	.short	0x00ff


	//----- nvinfo : EIATTR_NUM_BARRIERS
	.align		4
        /*0040*/ 	.byte	0x02, 0x4c
        /*0042*/ 	.byte	0x01
	.zero		1


	//----- nvinfo : EIATTR_MERCURY_ISA_VERSION
	.align		4
        /*0044*/ 	.byte	0x03, 0x5f
        /*0046*/ 	.short	0x0101


	//----- nvinfo : EIATTR_VRC_CTA_INIT_COUNT
	.align		4
        /*0048*/ 	.byte	0x02, 0x4a
	.zero		1
	.zero		1


	//----- nvinfo : EIATTR_EXIT_INSTR_OFFSETS
	.align		4
        /*004c*/ 	.byte	0x04, 0x1c
        /*004e*/ 	.short	(.L_35 - .L_34)


	//   ....[0]....
.L_34:
        /*0050*/ 	.word	0x00000220


	//   ....[1]....
        /*0054*/ 	.word	0x00000270


	//----- nvinfo : EIATTR_CRS_STACK_SIZE
	.align		4
.L_35:
        /*0058*/ 	.byte	0x04, 0x1e
        /*005a*/ 	.short	(.L_37 - .L_36)
.L_36:
        /*005c*/ 	.word	0x00000000


	//----- nvinfo : EIATTR_CBANK_PARAM_SIZE
	.align		4
.L_37:
        /*0060*/ 	.byte	0x03, 0x19
        /*0062*/ 	.short	0x0014


	//----- nvinfo : EIATTR_PARAM_CBANK
	.align		4
        /*0064*/ 	.byte	0x04, 0x0a
        /*0066*/ 	.short	(.L_39 - .L_38)
	.align		4
.L_38:
        /*0068*/ 	.word	index@(.nv.constant0._Z8kreduce1PjS_i)
        /*006c*/ 	.short	0x0380
        /*006e*/ 	.short	0x0014


	//----- nvinfo : EIATTR_SW_WAR
	.align		4
.L_39:
        /*0070*/ 	.byte	0x04, 0x36
        /*0072*/ 	.short	(.L_41 - .L_40)
.L_40:
        /*0074*/ 	.word	0x00000008
.L_41:


//--------------------- .nv.callgraph             --------------------------
	.section	.nv.callgraph,"",@"SHT_CUDA_CALLGRAPH"
	.align	4
	.sectionentsize	8
	.align		4
        /*0000*/ 	.word	0x00000000
	.align		4
        /*0004*/ 	.word	0xffffffff
	.align		4
        /*0008*/ 	.word	0x00000000
	.align		4
        /*000c*/ 	.word	0xfffffffe
	.align		4
        /*0010*/ 	.word	0x00000000
	.align		4
        /*0014*/ 	.word	0xfffffffd
	.align		4
        /*0018*/ 	.word	0x00000000
	.align		4
        /*001c*/ 	.word	0xfffffffc


//--------------------- .text._Z8kreduce2Pji      --------------------------
	.section	.text._Z8kreduce2Pji,"ax",@progbits
	.align	128
        .global         _Z8kreduce2Pji
        .type           _Z8kreduce2Pji,@function
        .size           _Z8kreduce2Pji,(.L_x_9 - _Z8kreduce2Pji)
        .other          _Z8kreduce2Pji,@"STO_CUDA_ENTRY STV_DEFAULT"
_Z8kreduce2Pji:
.text._Z8kreduce2Pji:
[----:B------:R-:W-:Y:S08]  /*0000*/  LDC R1, c[0x0][0x37c] ;  /* 0x0000df00ff017b82 */ /* 0x000ff00000000800 */
[----:B------:R-:W0:Y:S02]  /*0010*/  LDC R0, c[0x0][0x388] ;  /* 0x0000e200ff007b82 */ /* 0x000e240000000800 */
[----:B0-----:R-:W-:-:S13]  /*0020*/  ISETP.GE.AND P0, PT, R0, 0x2, PT ;  /* 0x000000020000780c */ /* 0x001fda0003f06270 */
[----:B------:R-:W-:Y:S05]  /*0030*/  @!P0 EXIT ;  /* 0x000000000000894d */ /* 0x000fea0003800000 */
[----:B------:R-:W0:Y:S01]  /*0040*/  S2R R9, SR_TID.X ;  /* 0x0000000000097919 */ /* 0x000e220000002100 */
[----:B------:R-:W0:Y:S01]  /*0050*/  LDC.64 R2, c[0x0][0x380] ;  /* 0x0000e000ff027b82 */ /* 0x000e220000000a00 */
[----:B------:R-:W1:Y:S01]  /*0060*/  LDCU UR6, c[0x0][0x388] ;  /* 0x00007100ff0677ac */ /* 0x000e620008000800 */
[----:B------:R-:W2:Y:S01]  /*0070*/  LDCU.64 UR4, c[0x0][0x358] ;  /* 0x00006b00ff0477ac */ /* 0x000ea20008000a00 */
[----:B------:R-:W3:Y:S01]  /*0080*/  LDCU UR7, c[0x0][0x388] ;  /* 0x00007100ff0777ac */ /* 0x000ee20008000800 */
[----:B-1----:R-:W-:Y:S02]  /*0090*/  IMAD.U32 R0, RZ, RZ, UR6 ;  /* 0x00000006ff007e24 */ /* 0x002fe4000f8e00ff */
[----:B0-23--:R-:W-:-:S07]  /*00a0*/  IMAD.WIDE.U32 R2, R9, 0x4, R2 ;  /* 0x0000000409027825 */ /* 0x00dfce00078e0002 */
.L_x_2:
[----:B------:R-:W-:Y:S01]  /*00b0*/  SHF.R.U32.HI R6, RZ, 0x1, R0 ;  /* 0x00000001ff067819 */ /* 0x000fe20000011600 */
[----:B------:R-:W-:Y:S04]  /*00c0*/  BSSY.RECONVERGENT B0, `(.L_x_0) ;  /* 0x000000a000007945 */ /* 0x000fe80003800200 */
[----:B------:R-:W-:-:S05]  /*00d0*/  IMAD.IADD R4, R6, 0x1, R9 ;  /* 0x0000000106047824 */ /* 0x000fca00078e0209 */
[----:B------:R-:W-:-:S04]  /*00e0*/  ISETP.GE.AND P0, PT, R4, UR7, PT ;  /* 0x0000000704007c0c */ /* 0x000fc8000bf06270 */
[----:B------:R-:W-:-:S13]  /*00f0*/  ISETP.GE.U32.OR P0, PT, R9, R6, P0 ;  /* 0x000000060900720c */ /* 0x000fda0000706470 */
[----:B0-----:R-:W-:Y:S05]  /*0100*/  @P0 BRA `(.L_x_1) ;  /* 0x0000000000140947 */ /* 0x001fea0003800000 */
[----:B------:R-:W-:Y:S01]  /*0110*/  IMAD.WIDE.U32 R4, R6, 0x4, R2 ;  /* 0x0000000406047825 */ /* 0x000fe200078e0002 */
[----:B------:R-:W2:Y:S05]  /*0120*/  LDG.E R7, desc[UR4][R2.64] ;  /* 0x0000000402077981 */ /* 0x000eaa000c1e1900 */
[----:B------:R-:W2:Y:S02]  /*0130*/  LDG.E R4, desc[UR4][R4.64] ;  /* 0x0000000404047981 */ /* 0x000ea4000c1e1900 */
[----:B--2---:R-:W-:-:S05]  /*0140*/  IADD3 R7, PT, PT, R4, R7, RZ ;  /* 0x0000000704077210 */ /* 0x004fca0007ffe0ff */
[----:B------:R0:W-:Y:S02]  /*0150*/  STG.E desc[UR4][R2.64], R7 ;  /* 0x0000000702007986 */ /* 0x0001e4000c101904 */
.L_x_1:
[----:B------:R-:W-:Y:S05]  /*0160*/  BSYNC.RECONVERGENT B0 ;  /* 0x0000000000007941 */ /* 0x000fea0003800200 */
.L_x_0:
[----:B------:R-:W-:Y:S01]  /*0170*/  BAR.SYNC.DEFER_BLOCKING 0x0 ;  /* 0x0000000000007b1d */ /* 0x000fe20000010000 */
[----:B------:R-:W-:Y:S01]  /*0180*/  ISETP.GT.U32.AND P0, PT, R0, 0x3, PT ;  /* 0x000000030000780c */ /* 0x000fe20003f04070 */
[----:B------:R-:W-:-:S12]  /*0190*/  IMAD.MOV.U32 R0, RZ, RZ, R6 ;  /* 0x000000ffff007224 */ /* 0x000fd800078e0006 */
[----:B------:R-:W-:Y:S05]  /*01a0*/  @P0 BRA `(.L_x_2) ;  /* 0xfffffffc00c00947 */ /* 0x000fea000383ffff */
[----:B------:R-:W-:Y:S05]  /*01b0*/  EXIT ;  /* 0x000000000000794d */ /* 0x000fea0003800000 */
.L_x_3:
[----:B------:R-:W-:-:S00]  /*01c0*/  BRA `(.L_x_3) ;  /* 0xfffffffc00fc7947 */ /* 0x000fc0000383ffff */
[----:B------:R-:W-:-:S00]  /*01d0*/  NOP ;  /* 0x0000000000007918 */ /* 0x000fc00000000000 */
        /* <DEDUP_REMOVED lines=10> */
.L_x_9:


//--------------------- .text._Z8kreduce1PjS_i    --------------------------
	.section	.text._Z8kreduce1PjS_i,"ax",@progbits
	.align	128
        .global         _Z8kreduce1PjS_i
        .type           _Z8kreduce1PjS_i,@function
        .size           _Z8kreduce1PjS_i,(.L_x_10 - _Z8kreduce1PjS_i)
        .other          _Z8kreduce1PjS_i,@"STO_CUDA_ENTRY STV_DEFAULT"
_Z8kreduce1PjS_i:
.text._Z8kreduce1PjS_i:
[----:B------:R-:W-:Y:S01]  /*0000*/  LDC R1, c[0x0][0x37c] ;  /* 0x0000df00ff017b82 */ /* 0x000fe20000000800 */
[----:B------:R-:W0:Y:S07]  /*0010*/  S2R R11, SR_CTAID.X ;  /* 0x00000000000b7919 */ /* 0x000e2e0000002500 */
[----:B------:R-:W1:Y:S01]  /*0020*/  LDC R0, c[0x0][0x390] ;  /* 0x0000e400ff007b82 */ /* 0x000e620000000800 */
[----:B------:R-:W2:Y:S01]  /*0030*/  LDCU UR4, c[0x0][0x370] ;  /* 0x00006e00ff0477ac */ /* 0x000ea20008000800 */
[----:B------:R-:W3:Y:S06]  /*0040*/  S2R R13, SR_TID.X ;  /* 0x00000000000d7919 */ /* 0x000eec0000002100 */
[----:B------:R-:W4:Y:S01]  /*0050*/  LDC.64 R2, c[0x0][0x380] ;  /* 0x0000e000ff027b82 */ /* 0x000f220000000a00 */
[----:B--2---:R-:W-:Y:S01]  /*0060*/  UIADD3 UR4, UPT, UPT, UR4, -0x1, URZ ;  /* 0xffffffff04047890 */ /* 0x004fe2000fffe0ff */
[----:B0-----:R-:W-:-:S05]  /*0070*/  IMAD.SHL.U32 R5, R11, 0x400, RZ ;  /* 0x000004000b057824 */ /* 0x001fca00078e00ff */
[----:B------:R-:W-:-:S05]  /*0080*/  ISETP.NE.AND P0, PT, R11, UR4, PT ;  /* 0x000000040b007c0c */ /* 0x000fca000bf05270 */
[----:B------:R-:W0:Y:S01]  /*0090*/  LDCU.64 UR4, c[0x0][0x358] ;  /* 0x00006b00ff0477ac */ /* 0x000e220008000a00 */
[----:B-1----:R-:W-:Y:S02]  /*00a0*/  IMAD.IADD R0, R0, 0x1, -R5 ;  /* 0x0000000100007824 */ /* 0x002fe400078e0a05 */
[----:B----4-:R-:W-:-:S03]  /*00b0*/  IMAD.WIDE.U32 R2, R5, 0x4, R2 ;  /* 0x0000000405027825 */ /* 0x010fc600078e0002 */
[----:B------:R-:W-:-:S04]  /*00c0*/  SEL R0, R0, 0x400, !P0 ;  /* 0x0000040000007807 */ /* 0x000fc80004000000 */
[----:B------:R-:W-:-:S13]  /*00d0*/  ISETP.GE.AND P0, PT, R0, 0x2, PT ;  /* 0x000000020000780c */ /* 0x000fda0003f06270 */
[----:B0--3--:R-:W-:Y:S05]  /*00e0*/  @!P0 BRA `(.L_x_4) ;  /* 0x0000000000488947 */ /* 0x009fea0003800000 */
[----:B------:R-:W-:Y:S02]  /*00f0*/  IMAD.MOV.U32 R8, RZ, RZ, R0 ;  /* 0x000000ffff087224 */ /* 0x000fe400078e0000 */
[----:B------:R-:W-:-:S07]  /*0100*/  IMAD.WIDE.U32 R4, R13, 0x4, R2 ;  /* 0x000000040d047825 */ /* 0x000fce00078e0002 */
.L_x_7:
[----:B------:R-:W-:Y:S01]  /*0110*/  SHF.R.U32.HI R10, RZ, 0x1, R8 ;  /* 0x00000001ff0a7819 */ /* 0x000fe20000011608 */
[----:B------:R-:W-:Y:S03]  /*0120*/  BSSY.RECONVERGENT B0, `(.L_x_5) ;  /* 0x000000a000007945 */ /* 0x000fe60003800200 */
[----:B------:R-:W-:-:S04]  /*0130*/  IADD3 R7, PT, PT, R10, R13, RZ ;  /* 0x0000000d0a077210 */ /* 0x000fc80007ffe0ff */
[----:B------:R-:W-:-:S04]  /*0140*/  ISETP.GE.AND P0, PT, R7, R0, PT ;  /* 0x000000000700720c */ /* 0x000fc80003f06270 */
[----:B------:R-:W-:-:S13]  /*0150*/  ISETP.GE.U32.OR P0, PT, R13, R10, P0 ;  /* 0x0000000a0d00720c */ /* 0x000fda0000706470 */
[----:B0-----:R-:W-:Y:S05]  /*0160*/  @P0 BRA `(.L_x_6) ;  /* 0x0000000000140947 */ /* 0x001fea0003800000 */
[----:B------:R-:W-:Y:S01]  /*0170*/  IMAD.WIDE.U32 R6, R10, 0x4, R4 ;  /* 0x000000040a067825 */ /* 0x000fe200078e0004 */
[----:B------:R-:W2:Y:S05]  /*0180*/  LDG.E R9, desc[UR4][R4.64] ;  /* 0x0000000404097981 */ /* 0x000eaa000c1e1900 */
[----:B------:R-:W2:Y:S02]  /*0190*/  LDG.E R6, desc[UR4][R6.64] ;  /* 0x0000000406067981 */ /* 0x000ea4000c1e1900 */
[----:B--2---:R-:W-:-:S05]  /*01a0*/  IMAD.IADD R9, R6, 0x1, R9 ;  /* 0x0000000106097824 */ /* 0x004fca00078e0209 */
[----:B------:R0:W-:Y:S02]  /*01b0*/  STG.E desc[UR4][R4.64], R9 ;  /* 0x0000000904007986 */ /* 0x0001e4000c101904 */
.L_x_6:
[----:B------:R-:W-:Y:S05]  /*01c0*/  BSYNC.RECONVERGENT B0 ;  /* 0x0000000000007941 */ /* 0x000fea0003800200 */
.L_x_5:
[----:B------:R-:W-:Y:S01]  /*01d0*/  BAR.SYNC.DEFER_BLOCKING 0x0 ;  /* 0x0000000000007b1d */ /* 0x000fe20000010000 */
[----:B------:R-:W-:Y:S02]  /*01e0*/  ISETP.GT.U32.AND P0, PT, R8, 0x3, PT ;  /* 0x000000030800780c */ /* 0x000fe40003f04070 */
[----:B------:R-:W-:-:S11]  /*01f0*/  MOV R8, R10 ;  /* 0x0000000a00087202 */ /* 0x000fd60000000f00 */
[----:B------:R-:W-:Y:S05]  /*0200*/  @P0 BRA `(.L_x_7) ;  /* 0xfffffffc00c00947 */ /* 0x000fea000383ffff */
.L_x_4:
[----:B------:R-:W-:-:S13]  /*0210*/  ISETP.NE.AND P0, PT, R13, RZ, PT ;  /* 0x000000ff0d00720c */ /* 0x000fda0003f05270 */
[----:B------:R-:W-:Y:S05]  /*0220*/  @P0 EXIT ;  /* 0x000000000000094d */ /* 0x000fea0003800000 */
[----:B------:R-:W2:Y:S01]  /*0230*/  LDG.E R3, desc[UR4][R2.64] ;  /* 0x0000000402037981 */ /* 0x000ea2000c1e1900 */
[----:B0-----:R-:W0:Y:S02]  /*0240*/  LDC.64 R4, c[0x0][0x388] ;  /* 0x0000e200ff047b82 */ /* 0x001e240000000a00 */
[----:B0-----:R-:W-:-:S05]  /*0250*/  IMAD.WIDE.U32 R4, R11, 0x4, R4 ;  /* 0x000000040b047825 */ /* 0x001fca00078e0004 */
[----:B--2---:R-:W-:Y:S01]  /*0260*/  STG.E desc[UR4][R4.64], R3 ;  /* 0x0000000304007986 */ /* 0x004fe2000c101904 */
[----:B------:R-:W-:Y:S05]  /*0270*/  EXIT ;  /* 0x000000000000794d */ /* 0x000fea0003800000 */
.L_x_8:
        /* <DEDUP_REMOVED lines=16> */
.L_x_10:


//--------------------- .nv.shared.reserved.0     --------------------------
	.section	.nv.shared.reserved.0,"aw",@nobits
	.weak		__nv_reservedSMEM_offset_0_alias
	.size		__nv_reservedSMEM_offset_0_alias, 0, 64
	.other		__nv_reservedSMEM_offset_0_alias,@"STO_CUDA_RESERVED_SHARED STV_DEFAULT"
__nv_reservedSMEM_offset_0_alias:
	.zero		0
	.zero		64


//--------------------- .nv.constant0._Z8kreduce2Pji --------------------------
	.section	.nv.constant0._Z8kreduce2Pji,"a",@progbits
	.sectionflags	@""
	.align	4
.nv.constant0._Z8kreduce2Pji:
	.zero		908


//--------------------- .nv.constant0._Z8kreduce1PjS_i --------------------------
	.section	.nv.constant0._Z8kreduce1PjS_i,"a",@progbits
	.sectionflags	@""
	.align	4
.nv.constant0._Z8kreduce1PjS_i:
	.zero		916


//--------------------- SYMBOLS --------------------------

	.type		.nv.reservedSmem.offset0,@object
	.size		.nv.reservedSmem.offset0,0x4
